	.headerflags	@"EF_CUDA_TEXMODE_UNIFIED EF_CUDA_64BIT_ADDRESS EF_CUDA_ACCELERATORS EF_CUDA_SM90 EF_CUDA_VIRTUAL_SM(EF_CUDA_SM90)"
	.elftype	@"ET_EXEC"


//--------------------- .nv.info                  --------------------------
	.section	.nv.info,"",@"SHT_CUDA_INFO"
	.align	4


	//----- nvinfo : EIATTR_REGCOUNT
	.align		4
        /*0000*/ 	.byte	0x04, 0x2f
        /*0002*/ 	.short	(.L_1 - .L_0)
	.align		4
.L_0:
        /*0004*/ 	.word	index@(triton_per_fused_sum_0)
        /*0008*/ 	.word	0x0000000f


	//----- nvinfo : EIATTR_MIN_STACK_SIZE
	.align		4
.L_1:
        /*000c*/ 	.byte	0x04, 0x12
        /*000e*/ 	.short	(.L_3 - .L_2)
	.align		4
.L_2:
        /*0010*/ 	.word	index@(triton_per_fused_sum_0)
        /*0014*/ 	.word	0x00000000


	//----- nvinfo : EIATTR_FRAME_SIZE
	.align		4
.L_3:
        /*0018*/ 	.byte	0x04, 0x11
        /*001a*/ 	.short	(.L_5 - .L_4)
	.align		4
.L_4:
        /*001c*/ 	.word	index@(triton_per_fused_sum_0)
        /*0020*/ 	.word	0x00000000


	//----- nvinfo : EIATTR_MIN_STACK_SIZE
	.align		4
.L_5:
        /*0024*/ 	.byte	0x04, 0x12
        /*0026*/ 	.short	(.L_7 - .L_6)
	.align		4
.L_6:
        /*0028*/ 	.word	index@(triton_per_fused_sum_0)
        /*002c*/ 	.word	0x00000000
.L_7:


//--------------------- .nv.info.triton_per_fused_sum_0 --------------------------
	.section	.nv.info.triton_per_fused_sum_0,"",@"SHT_CUDA_INFO"
	.sectionflags	@""
	.align	4


	//----- nvinfo : EIATTR_CUDA_API_VERSION
	.align		4
        /*0000*/ 	.byte	0x04, 0x37
        /*0002*/ 	.short	(.L_9 - .L_8)
.L_8:
        /*0004*/ 	.word	0x0000007c


	//----- nvinfo : EIATTR_KPARAM_INFO
	.align		4
.L_9:
        /*0008*/ 	.byte	0x04, 0x17
        /*000a*/ 	.short	(.L_11 - .L_10)
.L_10:
        /*000c*/ 	.word	0x00000000
        /*0010*/ 	.short	0x0003
        /*0012*/ 	.short	0x0014
        /*0014*/ 	.byte	0x00, 0xf0, 0x11, 0x00


	//----- nvinfo : EIATTR_KPARAM_INFO
	.align		4
.L_11:
        /*0018*/ 	.byte	0x04, 0x17
        /*001a*/ 	.short	(.L_13 - .L_12)
.L_12:
        /*001c*/ 	.word	0x00000000
        /*0020*/ 	.short	0x0002
        /*0022*/ 	.short	0x0010
        /*0024*/ 	.byte	0x00, 0xf0, 0x11, 0x00


	//----- nvinfo : EIATTR_KPARAM_INFO
	.align		4
.L_13:
        /*0028*/ 	.byte	0x04, 0x17
        /*002a*/ 	.short	(.L_15 - .L_14)
.L_14:
        /*002c*/ 	.word	0x00000000
        /*0030*/ 	.short	0x0001
        /*0032*/ 	.short	0x0008
        /*0034*/ 	.byte	0x00, 0xf4, 0x21, 0x00


	//----- nvinfo : EIATTR_KPARAM_INFO
	.align		4
.L_15:
        /*0038*/ 	.byte	0x04, 0x17
        /*003a*/ 	.short	(.L_17 - .L_16)
.L_16:
        /*003c*/ 	.word	0x00000000
        /*0040*/ 	.short	0x0000
        /*0042*/ 	.short	0x0000
        /*0044*/ 	.byte	0x00, 0xf4, 0x21, 0x00


	//----- nvinfo : EIATTR_SPARSE_MMA_MASK
	.align		4
.L_17:
        /*0048*/ 	.byte	0x03, 0x50
        /*004a*/ 	.short	0x0000


	//----- nvinfo : EIATTR_MAXREG_COUNT
	.align		4
        /*004c*/ 	.byte	0x03, 0x1b
        /*004e*/ 	.short	0x00ff


	//----- nvinfo : EIATTR_COOP_GROUP_MASK_REGIDS
	.align		4
        /*0050*/ 	.byte	0x04, 0x29
        /*0052*/ 	.short	(.L_19 - .L_18)


	//   ....[0]....
.L_18:
        /*0054*/ 	.word	0xffffffff


	//   ....[1]....
        /*0058*/ 	.word	0xffffffff


	//   ....[2]....
        /*005c*/ 	.word	0xffffffff


	//   ....[3]....
        /*0060*/ 	.word	0xffffffff


	//   ....[4]....
        /*0064*/ 	.word	0xffffffff


	//   ....[5]....
        /*0068*/ 	.word	0xffffffff


	//----- nvinfo : EIATTR_COOP_GROUP_INSTR_OFFSETS
	.align		4
.L_19:
        /*006c*/ 	.byte	0x04, 0x28
        /*006e*/ 	.short	(.L_21 - .L_20)


	//   ....[0]....
.L_20:
        /*0070*/ 	.word	0x00000150


	//   ....[1]....
        /*0074*/ 	.word	0x00000180


	//   ....[2]....
        /*0078*/ 	.word	0x000001a0


	//   ....[3]....
        /*007c*/ 	.word	0x000001c0


	//   ....[4]....
        /*0080*/ 	.word	0x000001e0


	//   ....[5]....
        /*0084*/ 	.word	0x00000260


	//----- nvinfo : EIATTR_EXIT_INSTR_OFFSETS
	.align		4
.L_21:
        /*0088*/ 	.byte	0x04, 0x1c
        /*008a*/ 	.short	(.L_23 - .L_22)


	//   ....[0]....
.L_22:
        /*008c*/ 	.word	0x000002a0


	//   ....[1]....
        /*0090*/ 	.word	0x000002f0


	//----- nvinfo : EIATTR_REQNTID
	.align		4
.L_23:
        /*0094*/ 	.byte	0x04, 0x10
        /*0096*/ 	.short	(.L_25 - .L_24)
.L_24:
        /*0098*/ 	.word	0x00000040
        /*009c*/ 	.word	0x00000001
        /*00a0*/ 	.word	0x00000001


	//----- nvinfo : EIATTR_CBANK_PARAM_SIZE
	.align		4
.L_25:
        /*00a4*/ 	.byte	0x03, 0x19
        /*00a6*/ 	.short	0x0018


	//----- nvinfo : EIATTR_PARAM_CBANK
	.align		4
        /*00a8*/ 	.byte	0x04, 0x0a
        /*00aa*/ 	.short	(.L_27 - .L_26)
	.align		4
.L_26:
        /*00ac*/ 	.word	index@(.nv.constant0.triton_per_fused_sum_0)
        /*00b0*/ 	.short	0x0210
        /*00b2*/ 	.short	0x0018


	//----- nvinfo : EIATTR_SW_WAR
	.align		4
.L_27:
        /*00b4*/ 	.byte	0x04, 0x36
        /*00b6*/ 	.short	(.L_29 - .L_28)
.L_28:
        /*00b8*/ 	.word	0x00000008
.L_29:


//--------------------- .nv.callgraph             --------------------------
	.section	.nv.callgraph,"",@"SHT_CUDA_CALLGRAPH"
	.align	4
	.sectionentsize	8
	.align		4
        /*0000*/ 	.word	0x00000000
	.align		4
        /*0004*/ 	.word	0xffffffff
	.align		4
        /*0008*/ 	.word	0x00000000
	.align		4
        /*000c*/ 	.word	0xfffffffe
	.align		4
        /*0010*/ 	.word	0x00000000
	.align		4
        /*0014*/ 	.word	0xfffffffd
	.align		4
        /*0018*/ 	.word	0x00000000
	.align		4
        /*001c*/ 	.word	0xfffffffc


//--------------------- .text.triton_per_fused_sum_0 --------------------------
	.section	.text.triton_per_fused_sum_0,"ax",@progbits
	.sectionflags	@"SHF_BARRIERS=1"
	.align	128
        .global         triton_per_fused_sum_0
        .type           triton_per_fused_sum_0,@function
        .size           triton_per_fused_sum_0,(.L_x_1 - triton_per_fused_sum_0)
        .other          triton_per_fused_sum_0,@"STO_CUDA_ENTRY STV_DEFAULT"
triton_per_fused_sum_0:
.text.triton_per_fused_sum_0:
[----:B------:R-:W0:Y:S02]  /*0000*/  LDC R1, c[0x0][0x28] ;  /* 0x00000a00ff017b82 */ /* 0x000e240000000800 */
[----:B------:R-:W1:Y:S01]  /*0010*/  S2R R12, SR_TID.X ;  /* 0x00000000000c7919 */ /* 0x000e620000002100 */
[----:B------:R-:W2:Y:S01]  /*0020*/  LDC.64 R2, c[0x0][0x210] ;  /* 0x00008400ff027b82 */ /* 0x000ea20000000a00 */
[----:B------:R-:W-:Y:S01]  /*0030*/  IMAD.MOV.U32 R4, RZ, RZ, RZ ;  /* 0x000000ffff047224 */ /* 0x000fe200078e00ff */
[----:B------:R-:W-:Y:S01]  /*0040*/  ULDC.64 UR6, c[0x0][0x208] ;  /* 0x0000820000067ab9 */ /* 0x000fe20000000a00 */
[----:B------:R-:W3:Y:S01]  /*0050*/  S2R R0, SR_CTAID.X ;  /* 0x0000000000007919 */ /* 0x000ee20000002500 */
[----:B-1----:R-:W-:Y:S02]  /*0060*/  LOP3.LUT R5, R12, 0x3f, RZ, 0xc0, !PT ;  /* 0x0000003f0c057812 */ /* 0x002fe400078ec0ff */
[----:B---3--:R-:W-:-:S03]  /*0070*/  ISETP.GE.AND P0, PT, R0, 0x4, PT ;  /* 0x000000040000780c */ /* 0x008fc60003f06270 */
[----:B------:R-:W-:-:S04]  /*0080*/  IMAD R7, R0, 0x40, R5 ;  /* 0x0000004000077824 */ /* 0x000fc800078e0205 */
[----:B--2---:R-:W-:-:S06]  /*0090*/  IMAD.WIDE R2, R7, 0x4, R2 ;  /* 0x0000000407027825 */ /* 0x004fcc00078e0202 */
[----:B------:R1:W2:Y:S01]  /*00a0*/  @!P0 LDG.E R4, desc[UR6][R2.64] ;  /* 0x0000000602048981 */ /* 0x0002a2000c1e1900 */
[----:B------:R-:W3:Y:S01]  /*00b0*/  S2UR UR5, SR_CgaCtaId ;  /* 0x00000000000579c3 */ /* 0x000ee20000008800 */
[C---:B------:R-:W-:Y:S01]  /*00c0*/  LOP3.LUT P1, RZ, R12.reuse, 0x1f, RZ, 0xc0, !PT ;  /* 0x0000001f0cff7812 */ /* 0x040fe2000782c0ff */
[----:B------:R-:W-:Y:S01]  /*00d0*/  UMOV UR4, 0x400 ;  /* 0x0000040000047882 */ /* 0x000fe20000000000 */
[----:B------:R-:W-:Y:S02]  /*00e0*/  ISETP.GE.AND P2, PT, R12, 0x2, PT ;  /* 0x000000020c00780c */ /* 0x000fe40003f46270 */
[----:B-1----:R-:W-:-:S04]  /*00f0*/  SHF.R.U32.HI R2, RZ, 0x3, R12 ;  /* 0x00000003ff027819 */ /* 0x002fc8000001160c */
[----:B------:R-:W-:Y:S01]  /*0100*/  LOP3.LUT R2, R2, 0x4, RZ, 0xc0, !PT ;  /* 0x0000000402027812 */ /* 0x000fe200078ec0ff */
[----:B---3--:R-:W-:Y:S01]  /*0110*/  UPRMT UR4, UR5, 0x654, UR4 ;  /* 0x0000065405047896 */ /* 0x008fe20008000004 */
[----:B--2---:R-:W-:-:S04]  /*0120*/  SEL R4, R4, RZ, !P0 ;  /* 0x000000ff04047207 */ /* 0x004fc80004000000 */
[----:B------:R-:W-:Y:S02]  /*0130*/  FSEL R4, R4, RZ, !P0 ;  /* 0x000000ff04047208 */ /* 0x000fe40004000000 */
[----:B------:R-:W-:-:S03]  /*0140*/  ISETP.EQ.AND P0, PT, R5, RZ, !P0 ;  /* 0x000000ff0500720c */ /* 0x000fc60004702270 */
[----:B------:R-:W1:Y:S02]  /*0150*/  SHFL.BFLY PT, R7, R4, 0x10, 0x1f ;  /* 0x0e001f0004077f89 */ /* 0x000e6400000e0000 */
[----:B-1----:R-:W-:Y:S01]  /*0160*/  FADD R7, R4, R7 ;  /* 0x0000000704077221 */ /* 0x002fe20000000000 */
[----:B------:R-:W-:-:S04]  /*0170*/  LOP3.LUT R4, R12, 0x1, RZ, 0xc0, !PT ;  /* 0x000000010c047812 */ /* 0x000fc800078ec0ff */
[----:B------:R-:W1:Y:S02]  /*0180*/  SHFL.BFLY PT, R6, R7, 0x8, 0x1f ;  /* 0x0d001f0007067f89 */ /* 0x000e6400000e0000 */
[----:B-1----:R-:W-:-:S05]  /*0190*/  FADD R6, R7, R6 ;  /* 0x0000000607067221 */ /* 0x002fca0000000000 */
[----:B------:R-:W1:Y:S02]  /*01a0*/  SHFL.BFLY PT, R9, R6, 0x4, 0x1f ;  /* 0x0c801f0006097f89 */ /* 0x000e6400000e0000 */
[----:B-1----:R-:W-:-:S05]  /*01b0*/  FADD R9, R6, R9 ;  /* 0x0000000906097221 */ /* 0x002fca0000000000 */
[----:B------:R-:W1:Y:S02]  /*01c0*/  SHFL.BFLY PT, R8, R9, 0x2, 0x1f ;  /* 0x0c401f0009087f89 */ /* 0x000e6400000e0000 */
[----:B-1----:R-:W-:-:S05]  /*01d0*/  FADD R8, R9, R8 ;  /* 0x0000000809087221 */ /* 0x002fca0000000000 */
[----:B------:R-:W1:Y:S02]  /*01e0*/  SHFL.BFLY PT, R3, R8, 0x1, 0x1f ;  /* 0x0c201f0008037f89 */ /* 0x000e6400000e0000 */
[----:B-1----:R-:W-:Y:S01]  /*01f0*/  FADD R11, R8, R3 ;  /* 0x00000003080b7221 */ /* 0x002fe20000000000 */
[----:B------:R-:W-:-:S04]  /*0200*/  LEA R3, R12, UR4, 0x2 ;  /* 0x000000040c037c11 */ /* 0x000fc8000f8e10ff */
[----:B------:R-:W-:Y:S01]  /*0210*/  @!P1 STS [R2+UR4], R11 ;  /* 0x0000000b02009988 */ /* 0x000fe20008000804 */
[----:B------:R-:W-:Y:S01]  /*0220*/  BAR.SYNC.DEFER_BLOCKING 0x0 ;  /* 0x0000000000007b1d */ /* 0x000fe20000010000 */
[----:B------:R-:W-:-:S04]  /*0230*/  ISETP.NE.U32.AND P1, PT, R4, 0x1, PT ;  /* 0x000000010400780c */ /* 0x000fc80003f25070 */
[----:B------:R-:W-:Y:S01]  /*0240*/  ISETP.LT.AND P1, PT, R12, 0x2, P1 ;  /* 0x000000020c00780c */ /* 0x000fe20000f21270 */
[----:B------:R-:W1:Y:S04]  /*0250*/  @!P2 LDS R10, [R3] ;  /* 0x00000000030aa984 */ /* 0x000e680000000800 */
[----:B-1----:R-:W1:Y:S02]  /*0260*/  SHFL.BFLY PT, R7, R10, 0x1, 0x1f ;  /* 0x0c201f000a077f89 */ /* 0x002e6400000e0000 */
[----:B-1----:R-:W-:-:S06]  /*0270*/  FADD R4, R10, R7 ;  /* 0x000000070a047221 */ /* 0x002fcc0000000000 */
[----:B------:R1:W-:Y:S01]  /*0280*/  @P1 STS [R3], R4 ;  /* 0x0000000403001388 */ /* 0x0003e20000000800 */
[----:B------:R-:W-:Y:S06]  /*0290*/  BAR.SYNC.DEFER_BLOCKING 0x0 ;  /* 0x0000000000007b1d */ /* 0x000fec0000010000 */
[----:B-1----:R-:W-:Y:S05]  /*02a0*/  @!P0 EXIT ;  /* 0x000000000000894d */ /* 0x002fea0003800000 */
[----:B------:R-:W0:Y:S01]  /*02b0*/  LDS R5, [UR4] ;  /* 0x00000004ff057984 */ /* 0x000e220008000800 */
[----:B------:R-:W1:Y:S02]  /*02c0*/  LDC.64 R2, c[0x0][0x218] ;  /* 0x00008600ff027b82 */ /* 0x000e640000000a00 */
[----:B-1----:R-:W-:-:S05]  /*02d0*/  IMAD.WIDE R2, R0, 0x4, R2 ;  /* 0x0000000400027825 */ /* 0x002fca00078e0202 */
[----:B0-----:R-:W-:Y:S01]  /*02e0*/  STG.E desc[UR6][R2.64], R5 ;  /* 0x0000000502007986 */ /* 0x001fe2000c101906 */
[----:B------:R-:W-:Y:S05]  /*02f0*/  EXIT ;  /* 0x000000000000794d */ /* 0x000fea0003800000 */
.L_x_0:
[----:B------:R-:W-:-:S00]  /*0300*/  BRA `(.L_x_0) ;  /* 0xfffffffc00fc7947 */ /* 0x000fc0000383ffff */
[----:B------:R-:W-:-:S00]  /*0310*/  NOP ;  /* 0x0000000000007918 */ /* 0x000fc00000000000 */
        /* <DEDUP_REMOVED lines=14> */
.L_x_1:


//--------------------- .nv.shared.triton_per_fused_sum_0 --------------------------
	.section	.nv.shared.triton_per_fused_sum_0,"aw",@nobits
	.sectionflags	@""
	.align	16
	.zero		1024


//--------------------- .nv.constant0.triton_per_fused_sum_0 --------------------------
	.section	.nv.constant0.triton_per_fused_sum_0,"a",@progbits
	.sectionflags	@""
	.align	4
.nv.constant0.triton_per_fused_sum_0:
	.zero		552
